	.headerflags	@"EF_CUDA_TEXMODE_UNIFIED EF_CUDA_64BIT_ADDRESS EF_CUDA_ACCELERATORS EF_CUDA_SM90 EF_CUDA_VIRTUAL_SM(EF_CUDA_SM90)"
	.elftype	@"ET_EXEC"


//--------------------- .nv.info                  --------------------------
	.section	.nv.info,"",@"SHT_CUDA_INFO"
	.align	4


	//----- nvinfo : EIATTR_REGCOUNT
	.align		4
        /*0000*/ 	.byte	0x04, 0x2f
        /*0002*/ 	.short	(.L_3 - .L_2)
	.align		4
.L_2:
        /*0004*/ 	.word	index@(triton_poi_fused__native_batch_norm_legit_no_training_add_relu_11)
        /*0008*/ 	.word	0x00000014


	//----- nvinfo : EIATTR_MIN_STACK_SIZE
	.align		4
.L_3:
        /*000c*/ 	.byte	0x04, 0x12
        /*000e*/ 	.short	(.L_5 - .L_4)
	.align		4
.L_4:
        /*0010*/ 	.word	index@(triton_poi_fused__native_batch_norm_legit_no_training_add_relu_11)
        /*0014*/ 	.word	0x00000000


	//----- nvinfo : EIATTR_FRAME_SIZE
	.align		4
.L_5:
        /*0018*/ 	.byte	0x04, 0x11
        /*001a*/ 	.short	(.L_7 - .L_6)
	.align		4
.L_6:
        /*001c*/ 	.word	index@(triton_poi_fused__native_batch_norm_legit_no_training_add_relu_11)
        /*0020*/ 	.word	0x00000000


	//----- nvinfo : EIATTR_MIN_STACK_SIZE
	.align		4
.L_7:
        /*0024*/ 	.byte	0x04, 0x12
        /*0026*/ 	.short	(.L_9 - .L_8)
	.align		4
.L_8:
        /*0028*/ 	.word	index@(triton_poi_fused__native_batch_norm_legit_no_training_add_relu_11)
        /*002c*/ 	.word	0x00000000
.L_9:


//--------------------- .nv.info.triton_poi_fused__native_batch_norm_legit_no_training_add_relu_11 --------------------------
	.section	.nv.info.triton_poi_fused__native_batch_norm_legit_no_training_add_relu_11,"",@"SHT_CUDA_INFO"
	.sectionflags	@""
	.align	4


	//----- nvinfo : EIATTR_CUDA_API_VERSION
	.align		4
        /*0000*/ 	.byte	0x04, 0x37
        /*0002*/ 	.short	(.L_11 - .L_10)
.L_10:
        /*0004*/ 	.word	0x0000007c


	//----- nvinfo : EIATTR_KPARAM_INFO
	.align		4
.L_11:
        /*0008*/ 	.byte	0x04, 0x17
        /*000a*/ 	.short	(.L_13 - .L_12)
.L_12:
        /*000c*/ 	.word	0x00000000
        /*0010*/ 	.short	0x0007
        /*0012*/ 	.short	0x0038
        /*0014*/ 	.byte	0x00, 0xf0, 0x11, 0x00


	//----- nvinfo : EIATTR_KPARAM_INFO
	.align		4
.L_13:
        /*0018*/ 	.byte	0x04, 0x17
        /*001a*/ 	.short	(.L_15 - .L_14)
.L_14:
        /*001c*/ 	.word	0x00000000
        /*0020*/ 	.short	0x0006
        /*0022*/ 	.short	0x0030
        /*0024*/ 	.byte	0x00, 0xf4, 0x21, 0x00


	//----- nvinfo : EIATTR_KPARAM_INFO
	.align		4
.L_15:
        /*0028*/ 	.byte	0x04, 0x17
        /*002a*/ 	.short	(.L_17 - .L_16)
.L_16:
        /*002c*/ 	.word	0x00000000
        /*0030*/ 	.short	0x0005
        /*0032*/ 	.short	0x0028
        /*0034*/ 	.byte	0x00, 0xf4, 0x21, 0x00


	//----- nvinfo : EIATTR_KPARAM_INFO
	.align		4
.L_17:
        /*0038*/ 	.byte	0x04, 0x17
        /*003a*/ 	.short	(.L_19 - .L_18)
.L_18:
        /*003c*/ 	.word	0x00000000
        /*0040*/ 	.short	0x0004
        /*0042*/ 	.short	0x0020
        /*0044*/ 	.byte	0x00, 0xf4, 0x21, 0x00


	//----- nvinfo : EIATTR_KPARAM_INFO
	.align		4
.L_19:
        /*0048*/ 	.byte	0x04, 0x17
        /*004a*/ 	.short	(.L_21 - .L_20)
.L_20:
        /*004c*/ 	.word	0x00000000
        /*0050*/ 	.short	0x0003
        /*0052*/ 	.short	0x0018
        /*0054*/ 	.byte	0x00, 0xf4, 0x21, 0x00


	//----- nvinfo : EIATTR_KPARAM_INFO
	.align		4
.L_21:
        /*0058*/ 	.byte	0x04, 0x17
        /*005a*/ 	.short	(.L_23 - .L_22)
.L_22:
        /*005c*/ 	.word	0x00000000
        /*0060*/ 	.short	0x0002
        /*0062*/ 	.short	0x0010
        /*0064*/ 	.byte	0x00, 0xf4, 0x21, 0x00


	//----- nvinfo : EIATTR_KPARAM_INFO
	.align		4
.L_23:
        /*0068*/ 	.byte	0x04, 0x17
        /*006a*/ 	.short	(.L_25 - .L_24)
.L_24:
        /*006c*/ 	.word	0x00000000
        /*0070*/ 	.short	0x0001
        /*0072*/ 	.short	0x0008
        /*0074*/ 	.byte	0x00, 0xf4, 0x21, 0x00


	//----- nvinfo : EIATTR_KPARAM_INFO
	.align		4
.L_25:
        /*0078*/ 	.byte	0x04, 0x17
        /*007a*/ 	.short	(.L_27 - .L_26)
.L_26:
        /*007c*/ 	.word	0x00000000
        /*0080*/ 	.short	0x0000
        /*0082*/ 	.short	0x0000
        /*0084*/ 	.byte	0x00, 0xf4, 0x21, 0x00


	//----- nvinfo : EIATTR_SPARSE_MMA_MASK
	.align		4
.L_27:
        /*0088*/ 	.byte	0x03, 0x50
        /*008a*/ 	.short	0x0000


	//----- nvinfo : EIATTR_MAXREG_COUNT
	.align		4
        /*008c*/ 	.byte	0x03, 0x1b
        /*008e*/ 	.short	0x00ff


	//----- nvinfo : EIATTR_EXIT_INSTR_OFFSETS
	.align		4
        /*0090*/ 	.byte	0x04, 0x1c
        /*0092*/ 	.short	(.L_29 - .L_28)


	//   ....[0]....
.L_28:
        /*0094*/ 	.word	0x000003b0


	//----- nvinfo : EIATTR_REQNTID
	.align		4
.L_29:
        /*0098*/ 	.byte	0x04, 0x10
        /*009a*/ 	.short	(.L_31 - .L_30)
.L_30:
        /*009c*/ 	.word	0x00000100
        /*00a0*/ 	.word	0x00000001
        /*00a4*/ 	.word	0x00000001


	//----- nvinfo : EIATTR_CBANK_PARAM_SIZE
	.align		4
.L_31:
        /*00a8*/ 	.byte	0x03, 0x19
        /*00aa*/ 	.short	0x003c


	//----- nvinfo : EIATTR_PARAM_CBANK
	.align		4
        /*00ac*/ 	.byte	0x04, 0x0a
        /*00ae*/ 	.short	(.L_33 - .L_32)
	.align		4
.L_32:
        /*00b0*/ 	.word	index@(.nv.constant0.triton_poi_fused__native_batch_norm_legit_no_training_add_relu_11)
        /*00b4*/ 	.short	0x0210
        /*00b6*/ 	.short	0x003c


	//----- nvinfo : EIATTR_SW_WAR
	.align		4
.L_33:
        /*00b8*/ 	.byte	0x04, 0x36
        /*00ba*/ 	.short	(.L_35 - .L_34)
.L_34:
        /*00bc*/ 	.word	0x00000008
.L_35:


//--------------------- .nv.callgraph             --------------------------
	.section	.nv.callgraph,"",@"SHT_CUDA_CALLGRAPH"
	.align	4
	.sectionentsize	8
	.align		4
        /*0000*/ 	.word	0x00000000
	.align		4
        /*0004*/ 	.word	0xffffffff
	.align		4
        /*0008*/ 	.word	0x00000000
	.align		4
        /*000c*/ 	.word	0xfffffffe
	.align		4
        /*0010*/ 	.word	0x00000000
	.align		4
        /*0014*/ 	.word	0xfffffffd
	.align		4
        /*0018*/ 	.word	0x00000000
	.align		4
        /*001c*/ 	.word	0xfffffffc


//--------------------- .nv.constant4             --------------------------
	.section	.nv.constant4,"a",@progbits
	.align	8
	.align		8
.nv.constant4:
        /*0000*/ 	.dword	_$_str
	.align		8
        /*0008*/ 	.dword	_$_str_$_2


//--------------------- .text.triton_poi_fused__native_batch_norm_legit_no_training_add_relu_11 --------------------------
	.section	.text.triton_poi_fused__native_batch_norm_legit_no_training_add_relu_11,"ax",@progbits
	.align	128
        .global         triton_poi_fused__native_batch_norm_legit_no_training_add_relu_11
        .type           triton_poi_fused__native_batch_norm_legit_no_training_add_relu_11,@function
        .size           triton_poi_fused__native_batch_norm_legit_no_training_add_relu_11,(.L_x_1 - triton_poi_fused__native_batch_norm_legit_no_training_add_relu_11)
        .other          triton_poi_fused__native_batch_norm_legit_no_training_add_relu_11,@"STO_CUDA_ENTRY STV_DEFAULT"
triton_poi_fused__native_batch_norm_legit_no_training_add_relu_11:
.text.triton_poi_fused__native_batch_norm_legit_no_training_add_relu_11:
[----:B------:R-:W-:Y:S01]  /*0000*/  LDC R1, c[0x0][0x28] ;  /* 0x00000a00ff017b82 */ /* 0x000fe20000000800 */
[----:B------:R-:W1:Y:S07]  /*0010*/  S2R R0, SR_TID.X ;  /* 0x0000000000007919 */ /* 0x000e6e0000002100 */
[----:B------:R-:W2:Y:S01]  /*0020*/  LDC.64 R10, c[0x0][0x220] ;  /* 0x00008800ff0a7b82 */ /* 0x000ea20000000a00 */
[----:B------:R-:W-:Y:S01]  /*0030*/  ULDC.64 UR4, c[0x0][0x208] ;  /* 0x0000820000047ab9 */ /* 0x000fe20000000a00 */
[----:B------:R-:W3:Y:S06]  /*0040*/  S2R R5, SR_CTAID.X ;  /* 0x0000000000057919 */ /* 0x000eec0000002500 */
[----:B------:R-:W4:Y:S08]  /*0050*/  LDC.64 R6, c[0x0][0x210] ;  /* 0x00008400ff067b82 */ /* 0x000f300000000a00 */
[----:B------:R-:W5:Y:S08]  /*0060*/  LDC.64 R8, c[0x0][0x218] ;  /* 0x00008600ff087b82 */ /* 0x000f700000000a00 */
[----:B------:R-:W4:Y:S01]  /*0070*/  LDC.64 R12, c[0x0][0x228] ;  /* 0x00008a00ff0c7b82 */ /* 0x000f220000000a00 */
[----:B-1----:R-:W-:-:S07]  /*0080*/  SHF.L.U32 R0, R0, 0x1, RZ ;  /* 0x0000000100007819 */ /* 0x002fce00000006ff */
[----:B------:R-:W1:Y:S01]  /*0090*/  LDC.64 R14, c[0x0][0x230] ;  /* 0x00008c00ff0e7b82 */ /* 0x000e620000000a00 */
[----:B---3--:R-:W-:Y:S02]  /*00a0*/  SHF.R.S32.HI R3, RZ, 0x16, R5 ;  /* 0x00000016ff037819 */ /* 0x008fe40000011405 */
[----:B------:R-:W-:Y:S02]  /*00b0*/  LOP3.LUT R0, R0, 0x1fe, RZ, 0xc0, !PT ;  /* 0x000001fe00007812 */ /* 0x000fe400078ec0ff */
[----:B------:R-:W-:Y:S02]  /*00c0*/  SGXT R3, R3, 0x1 ;  /* 0x000000010303781a */ /* 0x000fe40000000200 */
[----:B------:R-:W-:-:S04]  /*00d0*/  LEA R0, R5, R0, 0x9 ;  /* 0x0000000005007211 */ /* 0x000fc800078e48ff */
[----:B------:R-:W-:-:S04]  /*00e0*/  LEA.HI R3, R3, R0, RZ, 0x6 ;  /* 0x0000000003037211 */ /* 0x000fc800078f30ff */
[--C-:B------:R-:W-:Y:S02]  /*00f0*/  SHF.R.S32.HI R2, RZ, 0x6, R3.reuse ;  /* 0x00000006ff027819 */ /* 0x100fe40000011403 */
[----:B------:R-:W-:-:S04]  /*0100*/  SHF.R.S32.HI R3, RZ, 0x1f, R3 ;  /* 0x0000001fff037819 */ /* 0x000fc80000011403 */
[----:B------:R-:W-:-:S04]  /*0110*/  LEA.HI R3, R3, R2, RZ, 0xa ;  /* 0x0000000203037211 */ /* 0x000fc800078f50ff */
[----:B------:R-:W-:-:S04]  /*0120*/  LOP3.LUT R3, R3, 0xfffffc00, RZ, 0xc0, !PT ;  /* 0xfffffc0003037812 */ /* 0x000fc800078ec0ff */
[----:B------:R-:W-:Y:S02]  /*0130*/  IADD3 R17, R2, -R3, RZ ;  /* 0x8000000302117210 */ /* 0x000fe40007ffe0ff */
[----:B------:R-:W3:Y:S03]  /*0140*/  LDC.64 R2, c[0x0][0x238] ;  /* 0x00008e00ff027b82 */ /* 0x000ee60000000a00 */
[----:B--2---:R-:W-:-:S05]  /*0150*/  IMAD.WIDE R10, R17, 0x4, R10 ;  /* 0x00000004110a7825 */ /* 0x004fca00078e020a */
[----:B------:R1:W2:Y:S01]  /*0160*/  LDG.E.EL R4, desc[UR4][R10.64] ;  /* 0x000000040a047981 */ /* 0x0002a2000c2e1900 */
[----:B----4-:R-:W-:-:S04]  /*0170*/  IMAD.WIDE R6, R0, 0x4, R6 ;  /* 0x0000000400067825 */ /* 0x010fc800078e0206 */
[C---:B-----5:R-:W-:Y:S02]  /*0180*/  IMAD.WIDE R8, R17.reuse, 0x4, R8 ;  /* 0x0000000411087825 */ /* 0x060fe400078e0208 */
[----:B------:R-:W4:Y:S02]  /*0190*/  LDG.E.64 R6, desc[UR4][R6.64] ;  /* 0x0000000406067981 */ /* 0x000f24000c1e1b00 */
[C---:B0-----:R-:W-:Y:S02]  /*01a0*/  IMAD.WIDE R12, R17.reuse, 0x4, R12 ;  /* 0x00000004110c7825 */ /* 0x041fe400078e020c */
[----:B------:R0:W4:Y:S02]  /*01b0*/  LDG.E.EL R5, desc[UR4][R8.64] ;  /* 0x0000000408057981 */ /* 0x000124000c2e1900 */
[----:B-1----:R-:W-:Y:S02]  /*01c0*/  IMAD.WIDE R10, R17, 0x4, R14 ;  /* 0x00000004110a7825 */ /* 0x002fe400078e020e */
[----:B------:R1:W5:Y:S02]  /*01d0*/  LDG.E.EL R12, desc[UR4][R12.64] ;  /* 0x000000040c0c7981 */ /* 0x000364000c2e1900 */
[----:B---3--:R-:W-:-:S02]  /*01e0*/  IMAD.WIDE R2, R0, 0x4, R2 ;  /* 0x0000000400027825 */ /* 0x008fc400078e0202 */
[----:B------:R-:W5:Y:S01]  /*01f0*/  LDG.E.EL R11, desc[UR4][R10.64] ;  /* 0x000000040a0b7981 */ /* 0x000f62000c2e1900 */
[----:B0-----:R-:W0:Y:S03]  /*0200*/  LDC.64 R8, c[0x0][0x240] ;  /* 0x00009000ff087b82 */ /* 0x001e260000000a00 */
[----:B------:R-:W3:Y:S01]  /*0210*/  LDG.E.64 R2, desc[UR4][R2.64] ;  /* 0x0000000402027981 */ /* 0x000ee2000c1e1b00 */
[----:B-1----:R-:W-:Y:S01]  /*0220*/  HFMA2.MMA R13, -RZ, RZ, 1.625, 0 ;  /* 0x3e800000ff0d7435 */ /* 0x002fe200000001ff */
[----:B0-----:R-:W-:-:S04]  /*0230*/  IMAD.WIDE R8, R0, 0x4, R8 ;  /* 0x0000000400087825 */ /* 0x001fc800078e0208 */
[----:B--2---:R-:W-:-:S04]  /*0240*/  FADD R4, R4, 9.9999997473787516356e-06 ;  /* 0x3727c5ac04047421 */ /* 0x004fc80000000000 */
[----:B------:R-:W0:Y:S02]  /*0250*/  MUFU.SQRT R14, R4 ;  /* 0x00000004000e7308 */ /* 0x000e240000002000 */
[C---:B0-----:R-:W-:Y:S02]  /*0260*/  FSETP.GT.AND P0, PT, R14.reuse, 8.50705917302346158658e+37, PT ;  /* 0x7e8000000e00780b */ /* 0x041fe40003f04000 */
[----:B------:R-:W-:-:S11]  /*0270*/  FSETP.GEU.AND P1, PT, R14, 1.175494350822287508e-38, PT ;  /* 0x008000000e00780b */ /* 0x000fd60003f2e000 */
[----:B------:R-:W-:-:S04]  /*0280*/  @P0 FMUL R14, R14, 0.25 ;  /* 0x3e8000000e0e0820 */ /* 0x000fc80000400000 */
[----:B------:R-:W-:-:S06]  /*0290*/  @!P1 FMUL R14, R14, 16777216 ;  /* 0x4b8000000e0e9820 */ /* 0x000fcc0000400000 */
[----:B------:R-:W0:Y:S01]  /*02a0*/  MUFU.RCP R14, R14 ;  /* 0x0000000e000e7308 */ /* 0x000e220000001000 */
[----:B------:R-:W-:Y:S01]  /*02b0*/  FSEL R13, R13, 1, P0 ;  /* 0x3f8000000d0d7808 */ /* 0x000fe20000000000 */
[----:B----4-:R-:W-:-:S04]  /*02c0*/  FADD R7, R7, -R5 ;  /* 0x8000000507077221 */ /* 0x010fc80000000000 */
[----:B------:R-:W-:Y:S01]  /*02d0*/  @!P1 FMUL R13, R13, 16777216 ;  /* 0x4b8000000d0d9820 */ /* 0x000fe20000400000 */
[----:B------:R-:W-:-:S03]  /*02e0*/  FADD R6, R6, -R5 ;  /* 0x8000000506067221 */ /* 0x000fc60000000000 */
[----:B0-----:R-:W-:-:S04]  /*02f0*/  FMUL R13, R14, R13 ;  /* 0x0000000d0e0d7220 */ /* 0x001fc80000400000 */
[-C--:B------:R-:W-:Y:S01]  /*0300*/  FMUL R7, R7, R13.reuse ;  /* 0x0000000d07077220 */ /* 0x080fe20000400000 */
[----:B------:R-:W-:-:S03]  /*0310*/  FMUL R6, R6, R13 ;  /* 0x0000000d06067220 */ /* 0x000fc60000400000 */
[C-C-:B-----5:R-:W-:Y:S01]  /*0320*/  FFMA R4, R12.reuse, R7, R11.reuse ;  /* 0x000000070c047223 */ /* 0x160fe2000000000b */
[----:B------:R-:W-:-:S04]  /*0330*/  FFMA R11, R12, R6, R11 ;  /* 0x000000060c0b7223 */ /* 0x000fc8000000000b */
[----:B---3--:R-:W-:Y:S01]  /*0340*/  FSETP.GEU.AND P1, PT, R4, -R3, PT ;  /* 0x800000030400720b */ /* 0x008fe20003f2e000 */
[----:B------:R-:W-:Y:S01]  /*0350*/  FADD R4, R3, R4 ;  /* 0x0000000403047221 */ /* 0x000fe20000000000 */
[----:B------:R-:W-:Y:S01]  /*0360*/  FADD R3, R2, R11 ;  /* 0x0000000b02037221 */ /* 0x000fe20000000000 */
[----:B------:R-:W-:-:S03]  /*0370*/  FSETP.GEU.AND P0, PT, R11, -R2, PT ;  /* 0x800000020b00720b */ /* 0x000fc60003f0e000 */
[----:B------:R-:W-:Y:S02]  /*0380*/  FSEL R5, R4, RZ, P1 ;  /* 0x000000ff04057208 */ /* 0x000fe40000800000 */
[----:B------:R-:W-:-:S05]  /*0390*/  FSEL R4, R3, RZ, P0 ;  /* 0x000000ff03047208 */ /* 0x000fca0000000000 */
[----:B------:R-:W-:Y:S01]  /*03a0*/  STG.E.64 desc[UR4][R8.64], R4 ;  /* 0x0000000408007986 */ /* 0x000fe2000c101b04 */
[----:B------:R-:W-:Y:S05]  /*03b0*/  EXIT ;  /* 0x000000000000794d */ /* 0x000fea0003800000 */
.L_x_0:
[----:B------:R-:W-:-:S00]  /*03c0*/  BRA `(.L_x_0) ;  /* 0xfffffffc00fc7947 */ /* 0x000fc0000383ffff */
[----:B------:R-:W-:-:S00]  /*03d0*/  NOP ;  /* 0x0000000000007918 */ /* 0x000fc00000000000 */
        /* <DEDUP_REMOVED lines=10> */
.L_x_1:


//--------------------- .nv.global.init           --------------------------
	.section	.nv.global.init,"aw",@progbits
.nv.global.init:
	.type		_$_str,@object
	.size		_$_str,(_$_str_$_2 - _$_str)
_$_str:
        /*0000*/ 	.byte	0x5f, 0x5f, 0x43, 0x55, 0x44, 0x41, 0x5f, 0x46, 0x54, 0x5a, 0x00
	.type		_$_str_$_2,@object
	.size		_$_str_$_2,(.L_1 - _$_str_$_2)
_$_str_$_2:
        /*000b*/ 	.byte	0x5f, 0x5f, 0x43, 0x55, 0x44, 0x41, 0x5f, 0x50, 0x52, 0x45, 0x43, 0x5f, 0x53, 0x51, 0x52, 0x54
        /*001b*/ 	.byte	0x00
.L_1:


//--------------------- .nv.constant0.triton_poi_fused__native_batch_norm_legit_no_training_add_relu_11 --------------------------
	.section	.nv.constant0.triton_poi_fused__native_batch_norm_legit_no_training_add_relu_11,"a",@progbits
	.sectionflags	@""
	.align	4
.nv.constant0.triton_poi_fused__native_batch_norm_legit_no_training_add_relu_11:
	.zero		588
